	.headerflags	@"EF_CUDA_TEXMODE_UNIFIED EF_CUDA_64BIT_ADDRESS EF_CUDA_ACCELERATORS EF_CUDA_SM90 EF_CUDA_VIRTUAL_SM(EF_CUDA_SM90)"
	.elftype	@"ET_EXEC"


//--------------------- .nv.info                  --------------------------
	.section	.nv.info,"",@"SHT_CUDA_INFO"
	.align	4


	//----- nvinfo : EIATTR_REGCOUNT
	.align		4
        /*0000*/ 	.byte	0x04, 0x2f
        /*0002*/ 	.short	(.L_1 - .L_0)
	.align		4
.L_0:
        /*0004*/ 	.word	index@(triton_poi_fused_cat_0)
        /*0008*/ 	.word	0x0000000e


	//----- nvinfo : EIATTR_MIN_STACK_SIZE
	.align		4
.L_1:
        /*000c*/ 	.byte	0x04, 0x12
        /*000e*/ 	.short	(.L_3 - .L_2)
	.align		4
.L_2:
        /*0010*/ 	.word	index@(triton_poi_fused_cat_0)
        /*0014*/ 	.word	0x00000000


	//----- nvinfo : EIATTR_FRAME_SIZE
	.align		4
.L_3:
        /*0018*/ 	.byte	0x04, 0x11
        /*001a*/ 	.short	(.L_5 - .L_4)
	.align		4
.L_4:
        /*001c*/ 	.word	index@(triton_poi_fused_cat_0)
        /*0020*/ 	.word	0x00000000


	//----- nvinfo : EIATTR_MIN_STACK_SIZE
	.align		4
.L_5:
        /*0024*/ 	.byte	0x04, 0x12
        /*0026*/ 	.short	(.L_7 - .L_6)
	.align		4
.L_6:
        /*0028*/ 	.word	index@(triton_poi_fused_cat_0)
        /*002c*/ 	.word	0x00000000
.L_7:


//--------------------- .nv.info.triton_poi_fused_cat_0 --------------------------
	.section	.nv.info.triton_poi_fused_cat_0,"",@"SHT_CUDA_INFO"
	.sectionflags	@""
	.align	4


	//----- nvinfo : EIATTR_CUDA_API_VERSION
	.align		4
        /*0000*/ 	.byte	0x04, 0x37
        /*0002*/ 	.short	(.L_9 - .L_8)
.L_8:
        /*0004*/ 	.word	0x0000007c


	//----- nvinfo : EIATTR_KPARAM_INFO
	.align		4
.L_9:
        /*0008*/ 	.byte	0x04, 0x17
        /*000a*/ 	.short	(.L_11 - .L_10)
.L_10:
        /*000c*/ 	.word	0x00000000
        /*0010*/ 	.short	0x0002
        /*0012*/ 	.short	0x0010
        /*0014*/ 	.byte	0x00, 0xf0, 0x11, 0x00


	//----- nvinfo : EIATTR_KPARAM_INFO
	.align		4
.L_11:
        /*0018*/ 	.byte	0x04, 0x17
        /*001a*/ 	.short	(.L_13 - .L_12)
.L_12:
        /*001c*/ 	.word	0x00000000
        /*0020*/ 	.short	0x0001
        /*0022*/ 	.short	0x0008
        /*0024*/ 	.byte	0x00, 0xf4, 0x21, 0x00


	//----- nvinfo : EIATTR_KPARAM_INFO
	.align		4
.L_13:
        /*0028*/ 	.byte	0x04, 0x17
        /*002a*/ 	.short	(.L_15 - .L_14)
.L_14:
        /*002c*/ 	.word	0x00000000
        /*0030*/ 	.short	0x0000
        /*0032*/ 	.short	0x0000
        /*0034*/ 	.byte	0x00, 0xf4, 0x21, 0x00


	//----- nvinfo : EIATTR_SPARSE_MMA_MASK
	.align		4
.L_15:
        /*0038*/ 	.byte	0x03, 0x50
        /*003a*/ 	.short	0x0000


	//----- nvinfo : EIATTR_MAXREG_COUNT
	.align		4
        /*003c*/ 	.byte	0x03, 0x1b
        /*003e*/ 	.short	0x00ff


	//----- nvinfo : EIATTR_EXIT_INSTR_OFFSETS
	.align		4
        /*0040*/ 	.byte	0x04, 0x1c
        /*0042*/ 	.short	(.L_17 - .L_16)


	//   ....[0]....
.L_16:
        /*0044*/ 	.word	0x00000310


	//   ....[1]....
        /*0048*/ 	.word	0x00000330


	//----- nvinfo : EIATTR_REQNTID
	.align		4
.L_17:
        /*004c*/ 	.byte	0x04, 0x10
        /*004e*/ 	.short	(.L_19 - .L_18)
.L_18:
        /*0050*/ 	.word	0x00000080
        /*0054*/ 	.word	0x00000001
        /*0058*/ 	.word	0x00000001


	//----- nvinfo : EIATTR_CBANK_PARAM_SIZE
	.align		4
.L_19:
        /*005c*/ 	.byte	0x03, 0x19
        /*005e*/ 	.short	0x0014


	//----- nvinfo : EIATTR_PARAM_CBANK
	.align		4
        /*0060*/ 	.byte	0x04, 0x0a
        /*0062*/ 	.short	(.L_21 - .L_20)
	.align		4
.L_20:
        /*0064*/ 	.word	index@(.nv.constant0.triton_poi_fused_cat_0)
        /*0068*/ 	.short	0x0210
        /*006a*/ 	.short	0x0014


	//----- nvinfo : EIATTR_SW_WAR
	.align		4
.L_21:
        /*006c*/ 	.byte	0x04, 0x36
        /*006e*/ 	.short	(.L_23 - .L_22)
.L_22:
        /*0070*/ 	.word	0x00000008
.L_23:


//--------------------- .nv.callgraph             --------------------------
	.section	.nv.callgraph,"",@"SHT_CUDA_CALLGRAPH"
	.align	4
	.sectionentsize	8
	.align		4
        /*0000*/ 	.word	0x00000000
	.align		4
        /*0004*/ 	.word	0xffffffff
	.align		4
        /*0008*/ 	.word	0x00000000
	.align		4
        /*000c*/ 	.word	0xfffffffe
	.align		4
        /*0010*/ 	.word	0x00000000
	.align		4
        /*0014*/ 	.word	0xfffffffd
	.align		4
        /*0018*/ 	.word	0x00000000
	.align		4
        /*001c*/ 	.word	0xfffffffc


//--------------------- .text.triton_poi_fused_cat_0 --------------------------
	.section	.text.triton_poi_fused_cat_0,"ax",@progbits
	.align	128
        .global         triton_poi_fused_cat_0
        .type           triton_poi_fused_cat_0,@function
        .size           triton_poi_fused_cat_0,(.L_x_1 - triton_poi_fused_cat_0)
        .other          triton_poi_fused_cat_0,@"STO_CUDA_ENTRY STV_DEFAULT"
triton_poi_fused_cat_0:
.text.triton_poi_fused_cat_0:
[----:B------:R-:W0:Y:S02]  /*0000*/  LDC R1, c[0x0][0x28] ;  /* 0x00000a00ff017b82 */ /* 0x000e240000000800 */
[----:B------:R-:W1:Y:S01]  /*0010*/  S2R R0, SR_TID.X ;  /* 0x0000000000007919 */ /* 0x000e620000002100 */
[----:B------:R-:W-:Y:S01]  /*0020*/  ULDC.64 UR4, c[0x0][0x210] ;  /* 0x0000840000047ab9 */ /* 0x000fe20000000a00 */
[----:B------:R-:W-:Y:S01]  /*0030*/  CS2R R10, SRZ ;  /* 0x00000000000a7805 */ /* 0x000fe2000001ff00 */
[----:B------:R-:W2:Y:S01]  /*0040*/  S2R R3, SR_CTAID.X ;  /* 0x0000000000037919 */ /* 0x000ea20000002500 */
[----:B-1----:R-:W-:-:S05]  /*0050*/  IMAD.SHL.U32 R0, R0, 0x2, RZ ;  /* 0x0000000200007824 */ /* 0x002fca00078e00ff */
[----:B------:R-:W-:-:S05]  /*0060*/  LOP3.LUT R0, R0, 0xfe, RZ, 0xc0, !PT ;  /* 0x000000fe00007812 */ /* 0x000fca00078ec0ff */
[----:B--2---:R-:W-:-:S05]  /*0070*/  IMAD R0, R3, 0x100, R0 ;  /* 0x0000010003007824 */ /* 0x004fca00078e0200 */
[----:B------:R-:W-:Y:S02]  /*0080*/  SHF.R.S32.HI R3, RZ, 0x1f, R0 ;  /* 0x0000001fff037819 */ /* 0x000fe40000011400 */
[----:B------:R-:W-:Y:S02]  /*0090*/  ISETP.GE.AND P0, PT, R0, 0x200, PT ;  /* 0x000002000000780c */ /* 0x000fe40003f06270 */
[CC--:B------:R-:W-:Y:S02]  /*00a0*/  LEA.HI R4, R3.reuse, R0.reuse, RZ, 0x4 ;  /* 0x0000000003047211 */ /* 0x0c0fe400078f20ff */
[----:B------:R-:W-:Y:S02]  /*00b0*/  LEA.HI R8, R3, R0, RZ, 0x7 ;  /* 0x0000000003087211 */ /* 0x000fe400078f38ff */
[----:B------:R-:W-:Y:S01]  /*00c0*/  SHF.R.S32.HI R5, RZ, 0x4, R4 ;  /* 0x00000004ff057819 */ /* 0x000fe20000011404 */
[----:B------:R-:W1:Y:S01]  /*00d0*/  LDC.64 R2, c[0x0][0x210] ;  /* 0x00008400ff027b82 */ /* 0x000e620000000a00 */
[----:B------:R-:W-:-:S02]  /*00e0*/  SHF.R.S32.HI R9, RZ, 0x7, R8 ;  /* 0x00000007ff097819 */ /* 0x000fc40000011408 */
[----:B------:R-:W-:Y:S02]  /*00f0*/  LEA.HI R6, R5, R5, RZ, 0x3 ;  /* 0x0000000505067211 */ /* 0x000fe400078f18ff */
[----:B------:R-:W-:Y:S01]  /*0100*/  LOP3.LUT R7, R4, 0xfffffff0, RZ, 0xc0, !PT ;  /* 0xfffffff004077812 */ /* 0x000fe200078ec0ff */
[----:B------:R-:W-:Y:S01]  /*0110*/  IMAD.SHL.U32 R4, R9, 0x40, RZ ;  /* 0x0000004009047824 */ /* 0x000fe200078e00ff */
[----:B------:R-:W-:-:S03]  /*0120*/  LOP3.LUT R6, R6, 0xfffffff8, RZ, 0xc0, !PT ;  /* 0xfffffff806067812 */ /* 0x000fc600078ec0ff */
[----:B------:R-:W-:Y:S01]  /*0130*/  IMAD.IADD R7, R0, 0x1, -R7 ;  /* 0x0000000100077824 */ /* 0x000fe200078e0a07 */
[----:B------:R-:W-:Y:S01]  /*0140*/  SHF.R.S32.HI R9, RZ, 0x1f, R4 ;  /* 0x0000001fff097819 */ /* 0x000fe20000011404 */
[----:B------:R-:W-:Y:S01]  /*0150*/  IMAD.IADD R6, R5, 0x1, -R6 ;  /* 0x0000000105067824 */ /* 0x000fe200078e0a06 */
[----:B------:R-:W-:-:S03]  /*0160*/  LOP3.LUT R5, R8, 0xffffff80, RZ, 0xc0, !PT ;  /* 0xffffff8008057812 */ /* 0x000fc600078ec0ff */
[----:B------:R-:W-:Y:S01]  /*0170*/  IMAD.SHL.U32 R8, R6, 0x10, RZ ;  /* 0x0000001006087824 */ /* 0x000fe200078e00ff */
[----:B------:R-:W-:Y:S02]  /*0180*/  IADD3 R5, R4, R0, -R5 ;  /* 0x0000000004057210 */ /* 0x000fe40007ffe805 */
[----:B------:R-:W-:Y:S02]  /*0190*/  ISETP.GE.AND P1, PT, R6, 0x4, PT ;  /* 0x000000040600780c */ /* 0x000fe40003f26270 */
[----:B------:R-:W-:Y:S02]  /*01a0*/  IADD3 R4, P3, P4, R8, R7, R4 ;  /* 0x0000000708047210 */ /* 0x000fe40007c7e004 */
[----:B------:R-:W-:Y:S01]  /*01b0*/  SHF.R.S32.HI R7, RZ, 0x1f, R7 ;  /* 0x0000001fff077819 */ /* 0x000fe20000011407 */
[----:B-1----:R-:W-:Y:S01]  /*01c0*/  IMAD.WIDE R2, R5, 0x4, R2 ;  /* 0x0000000405027825 */ /* 0x002fe200078e0202 */
[----:B------:R-:W-:Y:S02]  /*01d0*/  SHF.R.S32.HI R8, RZ, 0x1f, R8 ;  /* 0x0000001fff087819 */ /* 0x000fe40000011408 */
[----:B------:R-:W-:-:S02]  /*01e0*/  ISETP.GT.AND P2, PT, R6, 0x3, !P0 ;  /* 0x000000030600780c */ /* 0x000fc40004744270 */
[----:B------:R-:W-:Y:S02]  /*01f0*/  IADD3.X R7, R8, R7, R9, P3, P4 ;  /* 0x0000000708077210 */ /* 0x000fe40001fe8409 */
[----:B------:R-:W-:Y:S02]  /*0200*/  CS2R R8, SRZ ;  /* 0x0000000000087805 */ /* 0x000fe4000001ff00 */
[----:B------:R-:W-:Y:S02]  /*0210*/  ISETP.LT.AND P3, PT, R0, 0x200, !P1 ;  /* 0x000002000000780c */ /* 0x000fe40004f61270 */
[----:B------:R-:W-:-:S04]  /*0220*/  LEA R6, P4, R4, UR4, 0x2 ;  /* 0x0000000404067c11 */ /* 0x000fc8000f8810ff */
[----:B------:R-:W-:Y:S01]  /*0230*/  LEA.HI.X R7, R4, UR5, R7, 0x2, P4 ;  /* 0x0000000504077c11 */ /* 0x000fe2000a0f1407 */
[----:B------:R-:W-:Y:S01]  /*0240*/  ULDC.64 UR4, c[0x0][0x208] ;  /* 0x0000820000047ab9 */ /* 0x000fe20000000a00 */
[----:B------:R-:W1:Y:S03]  /*0250*/  LDC.64 R4, c[0x0][0x218] ;  /* 0x00008600ff047b82 */ /* 0x000e660000000a00 */
[----:B------:R-:W2:Y:S04]  /*0260*/  @P2 LDG.E.64 R10, desc[UR4][R6.64+-0x100] ;  /* 0xffff0004060a2981 */ /* 0x000ea8000c1e1b00 */
[----:B------:R-:W3:Y:S01]  /*0270*/  @P3 LDG.E.64 R8, desc[UR4][R2.64] ;  /* 0x0000000402083981 */ /* 0x000ee2000c1e1b00 */
[----:B-1----:R-:W-:Y:S01]  /*0280*/  IMAD.WIDE R4, R0, 0x4, R4 ;  /* 0x0000000400047825 */ /* 0x002fe200078e0204 */
[----:B--2---:R-:W-:-:S02]  /*0290*/  SEL R10, R10, RZ, P2 ;  /* 0x000000ff0a0a7207 */ /* 0x004fc40001000000 */
[----:B------:R-:W-:Y:S02]  /*02a0*/  SEL R11, R11, RZ, P2 ;  /* 0x000000ff0b0b7207 */ /* 0x000fe40001000000 */
[----:B---3--:R-:W-:Y:S02]  /*02b0*/  SEL R8, R8, RZ, P3 ;  /* 0x000000ff08087207 */ /* 0x008fe40001800000 */
[----:B------:R-:W-:Y:S02]  /*02c0*/  SEL R9, R9, RZ, P3 ;  /* 0x000000ff09097207 */ /* 0x000fe40001800000 */
[C---:B------:R-:W-:Y:S02]  /*02d0*/  FSETP.GEU.AND P2, PT, R10.reuse, RZ, PT ;  /* 0x000000ff0a00720b */ /* 0x040fe40003f4e000 */
[----:B------:R-:W-:Y:S02]  /*02e0*/  FSETP.GEU.AND P3, PT, R11, RZ, PT ;  /* 0x000000ff0b00720b */ /* 0x000fe40003f6e000 */
[----:B------:R-:W-:-:S02]  /*02f0*/  @P1 FSEL R8, R10, RZ, P2 ;  /* 0x000000ff0a081208 */ /* 0x000fc40001000000 */
[----:B------:R-:W-:Y:S01]  /*0300*/  @P1 FSEL R9, R11, RZ, P3 ;  /* 0x000000ff0b091208 */ /* 0x000fe20001800000 */
[----:B------:R-:W-:Y:S08]  /*0310*/  @P0 EXIT ;  /* 0x000000000000094d */ /* 0x000ff00003800000 */
[----:B------:R-:W-:Y:S01]  /*0320*/  STG.E.64 desc[UR4][R4.64], R8 ;  /* 0x0000000804007986 */ /* 0x000fe2000c101b04 */
[----:B------:R-:W-:Y:S05]  /*0330*/  EXIT ;  /* 0x000000000000794d */ /* 0x000fea0003800000 */
.L_x_0:
[----:B------:R-:W-:-:S00]  /*0340*/  BRA `(.L_x_0) ;  /* 0xfffffffc00fc7947 */ /* 0x000fc0000383ffff */
[----:B------:R-:W-:-:S00]  /*0350*/  NOP ;  /* 0x0000000000007918 */ /* 0x000fc00000000000 */
        /* <DEDUP_REMOVED lines=10> */
.L_x_1:


//--------------------- .nv.constant0.triton_poi_fused_cat_0 --------------------------
	.section	.nv.constant0.triton_poi_fused_cat_0,"a",@progbits
	.sectionflags	@""
	.align	4
.nv.constant0.triton_poi_fused_cat_0:
	.zero		548
